//
// Generated by NVIDIA NVVM Compiler
//
// Compiler Build ID: CL-36424714
// Cuda compilation tools, release 13.0, V13.0.88
// Based on NVVM 20.0.0
//

.version 9.0
.target sm_100
.address_size 64

	// .globl	_ZN3cub18CUB_300001_SM_10006detail11EmptyKernelIvEEvv
.global .align 1 .b8 _ZN41_INTERNAL_e179dc90_4_k_cu_80bef80e_1574904cuda3std3__45__cpo5beginE[1];
.global .align 1 .b8 _ZN41_INTERNAL_e179dc90_4_k_cu_80bef80e_1574904cuda3std3__45__cpo3endE[1];
.global .align 1 .b8 _ZN41_INTERNAL_e179dc90_4_k_cu_80bef80e_1574904cuda3std3__45__cpo6cbeginE[1];
.global .align 1 .b8 _ZN41_INTERNAL_e179dc90_4_k_cu_80bef80e_1574904cuda3std3__45__cpo4cendE[1];
.global .align 1 .b8 _ZN41_INTERNAL_e179dc90_4_k_cu_80bef80e_1574904cuda3std3__45__cpo6rbeginE[1];
.global .align 1 .b8 _ZN41_INTERNAL_e179dc90_4_k_cu_80bef80e_1574904cuda3std3__45__cpo4rendE[1];
.global .align 1 .b8 _ZN41_INTERNAL_e179dc90_4_k_cu_80bef80e_1574904cuda3std3__45__cpo7crbeginE[1];
.global .align 1 .b8 _ZN41_INTERNAL_e179dc90_4_k_cu_80bef80e_1574904cuda3std3__45__cpo5crendE[1];
.global .align 1 .b8 _ZN41_INTERNAL_e179dc90_4_k_cu_80bef80e_1574904cuda3std3__443_GLOBAL__N__e179dc90_4_k_cu_80bef80e_1574906ignoreE[1];
.global .align 1 .b8 _ZN41_INTERNAL_e179dc90_4_k_cu_80bef80e_1574904cuda3std3__419piecewise_constructE[1];
.global .align 1 .b8 _ZN41_INTERNAL_e179dc90_4_k_cu_80bef80e_1574904cuda3std3__48in_placeE[1];
.global .align 1 .b8 _ZN41_INTERNAL_e179dc90_4_k_cu_80bef80e_1574904cuda3std3__420unreachable_sentinelE[1];
.global .align 1 .b8 _ZN41_INTERNAL_e179dc90_4_k_cu_80bef80e_1574904cuda3std3__47nulloptE[1];
.global .align 1 .b8 _ZN41_INTERNAL_e179dc90_4_k_cu_80bef80e_1574904cuda3std3__48unexpectE[1];
.global .align 1 .b8 _ZN41_INTERNAL_e179dc90_4_k_cu_80bef80e_1574904cuda3std6ranges3__45__cpo4swapE[1];
.global .align 1 .b8 _ZN41_INTERNAL_e179dc90_4_k_cu_80bef80e_1574904cuda3std6ranges3__45__cpo9iter_moveE[1];
.global .align 1 .b8 _ZN41_INTERNAL_e179dc90_4_k_cu_80bef80e_1574904cuda3std6ranges3__45__cpo5beginE[1];
.global .align 1 .b8 _ZN41_INTERNAL_e179dc90_4_k_cu_80bef80e_1574904cuda3std6ranges3__45__cpo3endE[1];
.global .align 1 .b8 _ZN41_INTERNAL_e179dc90_4_k_cu_80bef80e_1574904cuda3std6ranges3__45__cpo6cbeginE[1];
.global .align 1 .b8 _ZN41_INTERNAL_e179dc90_4_k_cu_80bef80e_1574904cuda3std6ranges3__45__cpo4cendE[1];
.global .align 1 .b8 _ZN41_INTERNAL_e179dc90_4_k_cu_80bef80e_1574904cuda3std6ranges3__45__cpo7advanceE[1];
.global .align 1 .b8 _ZN41_INTERNAL_e179dc90_4_k_cu_80bef80e_1574904cuda3std6ranges3__45__cpo9iter_swapE[1];
.global .align 1 .b8 _ZN41_INTERNAL_e179dc90_4_k_cu_80bef80e_1574904cuda3std6ranges3__45__cpo4nextE[1];
.global .align 1 .b8 _ZN41_INTERNAL_e179dc90_4_k_cu_80bef80e_1574904cuda3std6ranges3__45__cpo4prevE[1];
.global .align 1 .b8 _ZN41_INTERNAL_e179dc90_4_k_cu_80bef80e_1574904cuda3std6ranges3__45__cpo4dataE[1];
.global .align 1 .b8 _ZN41_INTERNAL_e179dc90_4_k_cu_80bef80e_1574904cuda3std6ranges3__45__cpo5cdataE[1];
.global .align 1 .b8 _ZN41_INTERNAL_e179dc90_4_k_cu_80bef80e_1574904cuda3std6ranges3__45__cpo4sizeE[1];
.global .align 1 .b8 _ZN41_INTERNAL_e179dc90_4_k_cu_80bef80e_1574904cuda3std6ranges3__45__cpo5ssizeE[1];
.global .align 1 .b8 _ZN41_INTERNAL_e179dc90_4_k_cu_80bef80e_1574904cuda3std6ranges3__45__cpo8distanceE[1];
.global .align 1 .b8 _ZN41_INTERNAL_e179dc90_4_k_cu_80bef80e_1574906thrust24THRUST_300001_SM_1000_NS8cuda_cub3parE[1];
.global .align 1 .b8 _ZN41_INTERNAL_e179dc90_4_k_cu_80bef80e_1574906thrust24THRUST_300001_SM_1000_NS8cuda_cub10par_nosyncE[1];
.global .align 1 .b8 _ZN41_INTERNAL_e179dc90_4_k_cu_80bef80e_1574906thrust24THRUST_300001_SM_1000_NS6system6detail10sequential3seqE[1];
.global .align 1 .b8 _ZN41_INTERNAL_e179dc90_4_k_cu_80bef80e_1574906thrust24THRUST_300001_SM_1000_NS12placeholders2_1E[1];
.global .align 1 .b8 _ZN41_INTERNAL_e179dc90_4_k_cu_80bef80e_1574906thrust24THRUST_300001_SM_1000_NS12placeholders2_2E[1];
.global .align 1 .b8 _ZN41_INTERNAL_e179dc90_4_k_cu_80bef80e_1574906thrust24THRUST_300001_SM_1000_NS12placeholders2_3E[1];
.global .align 1 .b8 _ZN41_INTERNAL_e179dc90_4_k_cu_80bef80e_1574906thrust24THRUST_300001_SM_1000_NS12placeholders2_4E[1];
.global .align 1 .b8 _ZN41_INTERNAL_e179dc90_4_k_cu_80bef80e_1574906thrust24THRUST_300001_SM_1000_NS12placeholders2_5E[1];
.global .align 1 .b8 _ZN41_INTERNAL_e179dc90_4_k_cu_80bef80e_1574906thrust24THRUST_300001_SM_1000_NS12placeholders2_6E[1];
.global .align 1 .b8 _ZN41_INTERNAL_e179dc90_4_k_cu_80bef80e_1574906thrust24THRUST_300001_SM_1000_NS12placeholders2_7E[1];
.global .align 1 .b8 _ZN41_INTERNAL_e179dc90_4_k_cu_80bef80e_1574906thrust24THRUST_300001_SM_1000_NS12placeholders2_8E[1];
.global .align 1 .b8 _ZN41_INTERNAL_e179dc90_4_k_cu_80bef80e_1574906thrust24THRUST_300001_SM_1000_NS12placeholders2_9E[1];
.global .align 1 .b8 _ZN41_INTERNAL_e179dc90_4_k_cu_80bef80e_1574906thrust24THRUST_300001_SM_1000_NS12placeholders3_10E[1];
.global .align 1 .b8 _ZN41_INTERNAL_e179dc90_4_k_cu_80bef80e_1574906thrust24THRUST_300001_SM_1000_NS3seqE[1];

.visible .entry _ZN3cub18CUB_300001_SM_10006detail11EmptyKernelIvEEvv()
{


	ret;

}


// ===== COMPILED SASS (sm_100) =====

	.target	sm_100

	.elftype	@"ET_EXEC"


//--------------------- .note.nv.tkinfo           --------------------------
	.section	.note.nv.tkinfo,"",@"SHT_NOTE"
	.sectionflags	@"SHF_NOTE_NV_TKINFO"
	.tkinfo
        /*0018*/ 	.word	0x00000002
        /*0030*/ 	.string	""
        /*0030*/ 	.string	"ptxas"
        /*0030*/ 	.string	"Cuda compilation tools, release 13.0, V13.0.88"
        /*0030*/ 	.string	"Build cuda_13.0.r13.0/compiler.36424714_0"
        /*0030*/ 	.string	"-arch sm_100 -m 64 "



//--------------------- .note.nv.cuinfo           --------------------------
	.section	.note.nv.cuinfo,"",@"SHT_NOTE"
	.sectionflags	@"SHF_NOTE_NV_CUINFO"
        /*0018*/ 	.short	0x0002
        /*001a*/ 	.short	0x0064
        /*001c*/ 	.short	0x0082
	.zero		2


//--------------------- .nv.info                  --------------------------
	.section	.nv.info,"",@"SHT_CUDA_INFO"
	.align	4


	//----- nvinfo : EIATTR_REGCOUNT
	.align		4
        /*0000*/ 	.byte	0x04, 0x2f
        /*0002*/ 	.short	(.L_44 - .L_43)
	.align		4
.L_43:
        /*0004*/ 	.word	index@(_ZN3cub18CUB_300001_SM_10006detail11EmptyKernelIvEEvv)
        /*0008*/ 	.word	0x00000004


	//----- nvinfo : EIATTR_FRAME_SIZE
	.align		4
.L_44:
        /*000c*/ 	.byte	0x04, 0x11
        /*000e*/ 	.short	(.L_46 - .L_45)
	.align		4
.L_45:
        /*0010*/ 	.word	index@(_ZN3cub18CUB_300001_SM_10006detail11EmptyKernelIvEEvv)
        /*0014*/ 	.word	0x00000000


	//----- nvinfo : EIATTR_MIN_STACK_SIZE
	.align		4
.L_46:
        /*0018*/ 	.byte	0x04, 0x12
        /*001a*/ 	.short	(.L_48 - .L_47)
	.align		4
.L_47:
        /*001c*/ 	.word	index@(_ZN3cub18CUB_300001_SM_10006detail11EmptyKernelIvEEvv)
        /*0020*/ 	.word	0x00000000
.L_48:


//--------------------- .nv.compat                --------------------------
	.section	.nv.compat,"",@"SHT_CUDA_COMPAT_INFO"
	.align	4
        /*0000*/ 	.byte	0x02, 0x09, 0x00, 0x00, 0x02, 0x02, 0x01, 0x00, 0x02, 0x05, 0x05, 0x00, 0x03, 0x07, 0x01, 0x01
        /*0010*/ 	.byte	0x02, 0x03, 0x00, 0x00, 0x02, 0x06, 0x01, 0x00, 0x04, 0x0b, 0x08, 0x00, 0x09, 0x00, 0x00, 0x00
        /*0020*/ 	.byte	0x00, 0x00, 0x00, 0x00


//--------------------- .nv.info._ZN3cub18CUB_300001_SM_10006detail11EmptyKernelIvEEvv --------------------------
	.section	.nv.info._ZN3cub18CUB_300001_SM_10006detail11EmptyKernelIvEEvv,"",@"SHT_CUDA_INFO"
	.sectionflags	@""
	.align	4


	//----- nvinfo : EIATTR_CUDA_API_VERSION
	.align		4
        /*0000*/ 	.byte	0x04, 0x37
        /*0002*/ 	.short	(.L_50 - .L_49)
.L_49:
        /*0004*/ 	.word	0x00000082


	//----- nvinfo : EIATTR_SPARSE_MMA_MASK
	.align		4
.L_50:
        /*0008*/ 	.byte	0x03, 0x50
        /*000a*/ 	.short	0x0000


	//----- nvinfo : EIATTR_MAXREG_COUNT
	.align		4
        /*000c*/ 	.byte	0x03, 0x1b
        /*000e*/ 	.short	0x00ff


	//----- nvinfo : EIATTR_MERCURY_ISA_VERSION
	.align		4
        /*0010*/ 	.byte	0x03, 0x5f
        /*0012*/ 	.short	0x0101


	//----- nvinfo : EIATTR_VRC_CTA_INIT_COUNT
	.align		4
        /*0014*/ 	.byte	0x02, 0x4a
	.zero		1
	.zero		1


	//----- nvinfo : EIATTR_EXIT_INSTR_OFFSETS
	.align		4
        /*0018*/ 	.byte	0x04, 0x1c
        /*001a*/ 	.short	(.L_52 - .L_51)


	//   ....[0]....
.L_51:
        /*001c*/ 	.word	0x00000010


	//----- nvinfo : EIATTR_SW_WAR
	.align		4
.L_52:
        /*0020*/ 	.byte	0x04, 0x36
        /*0022*/ 	.short	(.L_54 - .L_53)
.L_53:
        /*0024*/ 	.word	0x00000008
.L_54:


//--------------------- .nv.callgraph             --------------------------
	.section	.nv.callgraph,"",@"SHT_CUDA_CALLGRAPH"
	.align	4
	.sectionentsize	8
	.align		4
        /*0000*/ 	.word	0x00000000
	.align		4
        /*0004*/ 	.word	0xffffffff
	.align		4
        /*0008*/ 	.word	0x00000000
	.align		4
        /*000c*/ 	.word	0xfffffffe
	.align		4
        /*0010*/ 	.word	0x00000000
	.align		4
        /*0014*/ 	.word	0xfffffffd
	.align		4
        /*0018*/ 	.word	0x00000000
	.align		4
        /*001c*/ 	.word	0xfffffffc


//--------------------- .nv.constant4             --------------------------
	.section	.nv.constant4,"a",@progbits
	.align	8
	.align		8
.nv.constant4:
        /*0000*/ 	.dword	_ZN41_INTERNAL_e179dc90_4_k_cu_80bef80e_1575224cuda3std3__45__cpo5beginE
	.align		8
        /*0008*/ 	.dword	_ZN41_INTERNAL_e179dc90_4_k_cu_80bef80e_1575224cuda3std3__45__cpo3endE
	.align		8
        /*0010*/ 	.dword	_ZN41_INTERNAL_e179dc90_4_k_cu_80bef80e_1575224cuda3std3__45__cpo6cbeginE
	.align		8
        /*0018*/ 	.dword	_ZN41_INTERNAL_e179dc90_4_k_cu_80bef80e_1575224cuda3std3__45__cpo4cendE
	.align		8
        /*0020*/ 	.dword	_ZN41_INTERNAL_e179dc90_4_k_cu_80bef80e_1575224cuda3std3__45__cpo6rbeginE
	.align		8
        /*0028*/ 	.dword	_ZN41_INTERNAL_e179dc90_4_k_cu_80bef80e_1575224cuda3std3__45__cpo4rendE
	.align		8
        /*0030*/ 	.dword	_ZN41_INTERNAL_e179dc90_4_k_cu_80bef80e_1575224cuda3std3__45__cpo7crbeginE
	.align		8
        /*0038*/ 	.dword	_ZN41_INTERNAL_e179dc90_4_k_cu_80bef80e_1575224cuda3std3__45__cpo5crendE
	.align		8
        /*0040*/ 	.dword	_ZN41_INTERNAL_e179dc90_4_k_cu_80bef80e_1575224cuda3std3__443_GLOBAL__N__e179dc90_4_k_cu_80bef80e_1575226ignoreE
	.align		8
        /*0048*/ 	.dword	_ZN41_INTERNAL_e179dc90_4_k_cu_80bef80e_1575224cuda3std3__419piecewise_constructE
	.align		8
        /*0050*/ 	.dword	_ZN41_INTERNAL_e179dc90_4_k_cu_80bef80e_1575224cuda3std3__48in_placeE
	.align		8
        /*0058*/ 	.dword	_ZN41_INTERNAL_e179dc90_4_k_cu_80bef80e_1575224cuda3std3__420unreachable_sentinelE
	.align		8
        /*0060*/ 	.dword	_ZN41_INTERNAL_e179dc90_4_k_cu_80bef80e_1575224cuda3std3__47nulloptE
	.align		8
        /*0068*/ 	.dword	_ZN41_INTERNAL_e179dc90_4_k_cu_80bef80e_1575224cuda3std3__48unexpectE
	.align		8
        /*0070*/ 	.dword	_ZN41_INTERNAL_e179dc90_4_k_cu_80bef80e_1575224cuda3std6ranges3__45__cpo4swapE
	.align		8
        /*0078*/ 	.dword	_ZN41_INTERNAL_e179dc90_4_k_cu_80bef80e_1575224cuda3std6ranges3__45__cpo9iter_moveE
	.align		8
        /*0080*/ 	.dword	_ZN41_INTERNAL_e179dc90_4_k_cu_80bef80e_1575224cuda3std6ranges3__45__cpo5beginE
	.align		8
        /*0088*/ 	.dword	_ZN41_INTERNAL_e179dc90_4_k_cu_80bef80e_1575224cuda3std6ranges3__45__cpo3endE
	.align		8
        /*0090*/ 	.dword	_ZN41_INTERNAL_e179dc90_4_k_cu_80bef80e_1575224cuda3std6ranges3__45__cpo6cbeginE
	.align		8
        /*0098*/ 	.dword	_ZN41_INTERNAL_e179dc90_4_k_cu_80bef80e_1575224cuda3std6ranges3__45__cpo4cendE
	.align		8
        /*00a0*/ 	.dword	_ZN41_INTERNAL_e179dc90_4_k_cu_80bef80e_1575224cuda3std6ranges3__45__cpo7advanceE
	.align		8
        /*00a8*/ 	.dword	_ZN41_INTERNAL_e179dc90_4_k_cu_80bef80e_1575224cuda3std6ranges3__45__cpo9iter_swapE
	.align		8
        /*00b0*/ 	.dword	_ZN41_INTERNAL_e179dc90_4_k_cu_80bef80e_1575224cuda3std6ranges3__45__cpo4nextE
	.align		8
        /*00b8*/ 	.dword	_ZN41_INTERNAL_e179dc90_4_k_cu_80bef80e_1575224cuda3std6ranges3__45__cpo4prevE
	.align		8
        /*00c0*/ 	.dword	_ZN41_INTERNAL_e179dc90_4_k_cu_80bef80e_1575224cuda3std6ranges3__45__cpo4dataE
	.align		8
        /*00c8*/ 	.dword	_ZN41_INTERNAL_e179dc90_4_k_cu_80bef80e_1575224cuda3std6ranges3__45__cpo5cdataE
	.align		8
        /*00d0*/ 	.dword	_ZN41_INTERNAL_e179dc90_4_k_cu_80bef80e_1575224cuda3std6ranges3__45__cpo4sizeE
	.align		8
        /*00d8*/ 	.dword	_ZN41_INTERNAL_e179dc90_4_k_cu_80bef80e_1575224cuda3std6ranges3__45__cpo5ssizeE
	.align		8
        /*00e0*/ 	.dword	_ZN41_INTERNAL_e179dc90_4_k_cu_80bef80e_1575224cuda3std6ranges3__45__cpo8distanceE
	.align		8
        /*00e8*/ 	.dword	_ZN41_INTERNAL_e179dc90_4_k_cu_80bef80e_1575226thrust24THRUST_300001_SM_1000_NS8cuda_cub3parE
	.align		8
        /*00f0*/ 	.dword	_ZN41_INTERNAL_e179dc90_4_k_cu_80bef80e_1575226thrust24THRUST_300001_SM_1000_NS8cuda_cub10par_nosyncE
	.align		8
        /*00f8*/ 	.dword	_ZN41_INTERNAL_e179dc90_4_k_cu_80bef80e_1575226thrust24THRUST_300001_SM_1000_NS6system6detail10sequential3seqE
	.align		8
        /*0100*/ 	.dword	_ZN41_INTERNAL_e179dc90_4_k_cu_80bef80e_1575226thrust24THRUST_300001_SM_1000_NS12placeholders2_1E
	.align		8
        /*0108*/ 	.dword	_ZN41_INTERNAL_e179dc90_4_k_cu_80bef80e_1575226thrust24THRUST_300001_SM_1000_NS12placeholders2_2E
	.align		8
        /*0110*/ 	.dword	_ZN41_INTERNAL_e179dc90_4_k_cu_80bef80e_1575226thrust24THRUST_300001_SM_1000_NS12placeholders2_3E
	.align		8
        /*0118*/ 	.dword	_ZN41_INTERNAL_e179dc90_4_k_cu_80bef80e_1575226thrust24THRUST_300001_SM_1000_NS12placeholders2_4E
	.align		8
        /*0120*/ 	.dword	_ZN41_INTERNAL_e179dc90_4_k_cu_80bef80e_1575226thrust24THRUST_300001_SM_1000_NS12placeholders2_5E
	.align		8
        /*0128*/ 	.dword	_ZN41_INTERNAL_e179dc90_4_k_cu_80bef80e_1575226thrust24THRUST_300001_SM_1000_NS12placeholders2_6E
	.align		8
        /*0130*/ 	.dword	_ZN41_INTERNAL_e179dc90_4_k_cu_80bef80e_1575226thrust24THRUST_300001_SM_1000_NS12placeholders2_7E
	.align		8
        /*0138*/ 	.dword	_ZN41_INTERNAL_e179dc90_4_k_cu_80bef80e_1575226thrust24THRUST_300001_SM_1000_NS12placeholders2_8E
	.align		8
        /*0140*/ 	.dword	_ZN41_INTERNAL_e179dc90_4_k_cu_80bef80e_1575226thrust24THRUST_300001_SM_1000_NS12placeholders2_9E
	.align		8
        /*0148*/ 	.dword	_ZN41_INTERNAL_e179dc90_4_k_cu_80bef80e_1575226thrust24THRUST_300001_SM_1000_NS12placeholders3_10E
	.align		8
        /*0150*/ 	.dword	_ZN41_INTERNAL_e179dc90_4_k_cu_80bef80e_1575226thrust24THRUST_300001_SM_1000_NS3seqE


//--------------------- .text._ZN3cub18CUB_300001_SM_10006detail11EmptyKernelIvEEvv --------------------------
	.section	.text._ZN3cub18CUB_300001_SM_10006detail11EmptyKernelIvEEvv,"ax",@progbits
	.align	128
        .global         _ZN3cub18CUB_300001_SM_10006detail11EmptyKernelIvEEvv
        .type           _ZN3cub18CUB_300001_SM_10006detail11EmptyKernelIvEEvv,@function
        .size           _ZN3cub18CUB_300001_SM_10006detail11EmptyKernelIvEEvv,(.L_x_1 - _ZN3cub18CUB_300001_SM_10006detail11EmptyKernelIvEEvv)
        .other          _ZN3cub18CUB_300001_SM_10006detail11EmptyKernelIvEEvv,@"STO_CUDA_ENTRY STV_DEFAULT"
_ZN3cub18CUB_300001_SM_10006detail11EmptyKernelIvEEvv:
.text._ZN3cub18CUB_300001_SM_10006detail11EmptyKernelIvEEvv:
[----:B------:R-:W-:Y:S01]  /*0000*/  LDC R1, c[0x0][0x37c] ;  /* 0x0000df00ff017b82 */ /* 0x000fe20000000800 */
[----:B------:R-:W-:Y:S05]  /*0010*/  EXIT ;  /* 0x000000000000794d */ /* 0x000fea0003800000 */
.L_x_0:
[----:B------:R-:W-:-:S00]  /*0020*/  BRA `(.L_x_0) ;  /* 0xfffffffc00fc7947 */ /* 0x000fc0000383ffff */
[----:B------:R-:W-:-:S00]  /*0030*/  NOP ;  /* 0x0000000000007918 */ /* 0x000fc00000000000 */
        /* <DEDUP_REMOVED lines=12> */
.L_x_1:


//--------------------- .nv.shared.reserved.0     --------------------------
	.section	.nv.shared.reserved.0,"aw",@nobits
	.weak		__nv_reservedSMEM_offset_0_alias
	.size		__nv_reservedSMEM_offset_0_alias, 0, 64
	.other		__nv_reservedSMEM_offset_0_alias,@"STO_CUDA_RESERVED_SHARED STV_DEFAULT"
__nv_reservedSMEM_offset_0_alias:
	.zero		0
	.zero		64


//--------------------- .nv.global                --------------------------
	.section	.nv.global,"aw",@nobits
.nv.global:
	.type		_ZN41_INTERNAL_e179dc90_4_k_cu_80bef80e_1575226thrust24THRUST_300001_SM_1000_NS3seqE,@object
	.size		_ZN41_INTERNAL_e179dc90_4_k_cu_80bef80e_1575226thrust24THRUST_300001_SM_1000_NS3seqE,(_ZN41_INTERNAL_e179dc90_4_k_cu_80bef80e_1575224cuda3std3__48in_placeE - _ZN41_INTERNAL_e179dc90_4_k_cu_80bef80e_1575226thrust24THRUST_300001_SM_1000_NS3seqE)
_ZN41_INTERNAL_e179dc90_4_k_cu_80bef80e_1575226thrust24THRUST_300001_SM_1000_NS3seqE:
	.zero		1
	.type		_ZN41_INTERNAL_e179dc90_4_k_cu_80bef80e_1575224cuda3std3__48in_placeE,@object
	.size		_ZN41_INTERNAL_e179dc90_4_k_cu_80bef80e_1575224cuda3std3__48in_placeE,(_ZN41_INTERNAL_e179dc90_4_k_cu_80bef80e_1575224cuda3std6ranges3__45__cpo4sizeE - _ZN41_INTERNAL_e179dc90_4_k_cu_80bef80e_1575224cuda3std3__48in_placeE)
_ZN41_INTERNAL_e179dc90_4_k_cu_80bef80e_1575224cuda3std3__48in_placeE:
	.zero		1
	.type		_ZN41_INTERNAL_e179dc90_4_k_cu_80bef80e_1575224cuda3std6ranges3__45__cpo4sizeE,@object
	.size		_ZN41_INTERNAL_e179dc90_4_k_cu_80bef80e_1575224cuda3std6ranges3__45__cpo4sizeE,(_ZN41_INTERNAL_e179dc90_4_k_cu_80bef80e_1575226thrust24THRUST_300001_SM_1000_NS12placeholders2_3E - _ZN41_INTERNAL_e179dc90_4_k_cu_80bef80e_1575224cuda3std6ranges3__45__cpo4sizeE)
_ZN41_INTERNAL_e179dc90_4_k_cu_80bef80e_1575224cuda3std6ranges3__45__cpo4sizeE:
	.zero		1
	.type		_ZN41_INTERNAL_e179dc90_4_k_cu_80bef80e_1575226thrust24THRUST_300001_SM_1000_NS12placeholders2_3E,@object
	.size		_ZN41_INTERNAL_e179dc90_4_k_cu_80bef80e_1575226thrust24THRUST_300001_SM_1000_NS12placeholders2_3E,(_ZN41_INTERNAL_e179dc90_4_k_cu_80bef80e_1575224cuda3std3__45__cpo6cbeginE - _ZN41_INTERNAL_e179dc90_4_k_cu_80bef80e_1575226thrust24THRUST_300001_SM_1000_NS12placeholders2_3E)
_ZN41_INTERNAL_e179dc90_4_k_cu_80bef80e_1575226thrust24THRUST_300001_SM_1000_NS12placeholders2_3E:
	.zero		1
	.type		_ZN41_INTERNAL_e179dc90_4_k_cu_80bef80e_1575224cuda3std3__45__cpo6cbeginE,@object
	.size		_ZN41_INTERNAL_e179dc90_4_k_cu_80bef80e_1575224cuda3std3__45__cpo6cbeginE,(_ZN41_INTERNAL_e179dc90_4_k_cu_80bef80e_1575224cuda3std6ranges3__45__cpo6cbeginE - _ZN41_INTERNAL_e179dc90_4_k_cu_80bef80e_1575224cuda3std3__45__cpo6cbeginE)
_ZN41_INTERNAL_e179dc90_4_k_cu_80bef80e_1575224cuda3std3__45__cpo6cbeginE:
	.zero		1
	.type		_ZN41_INTERNAL_e179dc90_4_k_cu_80bef80e_1575224cuda3std6ranges3__45__cpo6cbeginE,@object
	.size		_ZN41_INTERNAL_e179dc90_4_k_cu_80bef80e_1575224cuda3std6ranges3__45__cpo6cbeginE,(_ZN41_INTERNAL_e179dc90_4_k_cu_80bef80e_1575226thrust24THRUST_300001_SM_1000_NS12placeholders2_7E - _ZN41_INTERNAL_e179dc90_4_k_cu_80bef80e_1575224cuda3std6ranges3__45__cpo6cbeginE)
_ZN41_INTERNAL_e179dc90_4_k_cu_80bef80e_1575224cuda3std6ranges3__45__cpo6cbeginE:
	.zero		1
	.type		_ZN41_INTERNAL_e179dc90_4_k_cu_80bef80e_1575226thrust24THRUST_300001_SM_1000_NS12placeholders2_7E,@object
	.size		_ZN41_INTERNAL_e179dc90_4_k_cu_80bef80e_1575226thrust24THRUST_300001_SM_1000_NS12placeholders2_7E,(_ZN41_INTERNAL_e179dc90_4_k_cu_80bef80e_1575224cuda3std3__45__cpo7crbeginE - _ZN41_INTERNAL_e179dc90_4_k_cu_80bef80e_1575226thrust24THRUST_300001_SM_1000_NS12placeholders2_7E)
_ZN41_INTERNAL_e179dc90_4_k_cu_80bef80e_1575226thrust24THRUST_300001_SM_1000_NS12placeholders2_7E:
	.zero		1
	.type		_ZN41_INTERNAL_e179dc90_4_k_cu_80bef80e_1575224cuda3std3__45__cpo7crbeginE,@object
	.size		_ZN41_INTERNAL_e179dc90_4_k_cu_80bef80e_1575224cuda3std3__45__cpo7crbeginE,(_ZN41_INTERNAL_e179dc90_4_k_cu_80bef80e_1575224cuda3std6ranges3__45__cpo4nextE - _ZN41_INTERNAL_e179dc90_4_k_cu_80bef80e_1575224cuda3std3__45__cpo7crbeginE)
_ZN41_INTERNAL_e179dc90_4_k_cu_80bef80e_1575224cuda3std3__45__cpo7crbeginE:
	.zero		1
	.type		_ZN41_INTERNAL_e179dc90_4_k_cu_80bef80e_1575224cuda3std6ranges3__45__cpo4nextE,@object
	.size		_ZN41_INTERNAL_e179dc90_4_k_cu_80bef80e_1575224cuda3std6ranges3__45__cpo4nextE,(_ZN41_INTERNAL_e179dc90_4_k_cu_80bef80e_1575224cuda3std6ranges3__45__cpo4swapE - _ZN41_INTERNAL_e179dc90_4_k_cu_80bef80e_1575224cuda3std6ranges3__45__cpo4nextE)
_ZN41_INTERNAL_e179dc90_4_k_cu_80bef80e_1575224cuda3std6ranges3__45__cpo4nextE:
	.zero		1
	.type		_ZN41_INTERNAL_e179dc90_4_k_cu_80bef80e_1575224cuda3std6ranges3__45__cpo4swapE,@object
	.size		_ZN41_INTERNAL_e179dc90_4_k_cu_80bef80e_1575224cuda3std6ranges3__45__cpo4swapE,(_ZN41_INTERNAL_e179dc90_4_k_cu_80bef80e_1575226thrust24THRUST_300001_SM_1000_NS8cuda_cub10par_nosyncE - _ZN41_INTERNAL_e179dc90_4_k_cu_80bef80e_1575224cuda3std6ranges3__45__cpo4swapE)
_ZN41_INTERNAL_e179dc90_4_k_cu_80bef80e_1575224cuda3std6ranges3__45__cpo4swapE:
	.zero		1
	.type		_ZN41_INTERNAL_e179dc90_4_k_cu_80bef80e_1575226thrust24THRUST_300001_SM_1000_NS8cuda_cub10par_nosyncE,@object
	.size		_ZN41_INTERNAL_e179dc90_4_k_cu_80bef80e_1575226thrust24THRUST_300001_SM_1000_NS8cuda_cub10par_nosyncE,(_ZN41_INTERNAL_e179dc90_4_k_cu_80bef80e_1575226thrust24THRUST_300001_SM_1000_NS12placeholders2_9E - _ZN41_INTERNAL_e179dc90_4_k_cu_80bef80e_1575226thrust24THRUST_300001_SM_1000_NS8cuda_cub10par_nosyncE)
_ZN41_INTERNAL_e179dc90_4_k_cu_80bef80e_1575226thrust24THRUST_300001_SM_1000_NS8cuda_cub10par_nosyncE:
	.zero		1
	.type		_ZN41_INTERNAL_e179dc90_4_k_cu_80bef80e_1575226thrust24THRUST_300001_SM_1000_NS12placeholders2_9E,@object
	.size		_ZN41_INTERNAL_e179dc90_4_k_cu_80bef80e_1575226thrust24THRUST_300001_SM_1000_NS12placeholders2_9E,(_ZN41_INTERNAL_e179dc90_4_k_cu_80bef80e_1575224cuda3std3__443_GLOBAL__N__e179dc90_4_k_cu_80bef80e_1575226ignoreE - _ZN41_INTERNAL_e179dc90_4_k_cu_80bef80e_1575226thrust24THRUST_300001_SM_1000_NS12placeholders2_9E)
_ZN41_INTERNAL_e179dc90_4_k_cu_80bef80e_1575226thrust24THRUST_300001_SM_1000_NS12placeholders2_9E:
	.zero		1
	.type		_ZN41_INTERNAL_e179dc90_4_k_cu_80bef80e_1575224cuda3std3__443_GLOBAL__N__e179dc90_4_k_cu_80bef80e_1575226ignoreE,@object
	.size		_ZN41_INTERNAL_e179dc90_4_k_cu_80bef80e_1575224cuda3std3__443_GLOBAL__N__e179dc90_4_k_cu_80bef80e_1575226ignoreE,(_ZN41_INTERNAL_e179dc90_4_k_cu_80bef80e_1575224cuda3std6ranges3__45__cpo4dataE - _ZN41_INTERNAL_e179dc90_4_k_cu_80bef80e_1575224cuda3std3__443_GLOBAL__N__e179dc90_4_k_cu_80bef80e_1575226ignoreE)
_ZN41_INTERNAL_e179dc90_4_k_cu_80bef80e_1575224cuda3std3__443_GLOBAL__N__e179dc90_4_k_cu_80bef80e_1575226ignoreE:
	.zero		1
	.type		_ZN41_INTERNAL_e179dc90_4_k_cu_80bef80e_1575224cuda3std6ranges3__45__cpo4dataE,@object
	.size		_ZN41_INTERNAL_e179dc90_4_k_cu_80bef80e_1575224cuda3std6ranges3__45__cpo4dataE,(_ZN41_INTERNAL_e179dc90_4_k_cu_80bef80e_1575226thrust24THRUST_300001_SM_1000_NS12placeholders2_1E - _ZN41_INTERNAL_e179dc90_4_k_cu_80bef80e_1575224cuda3std6ranges3__45__cpo4dataE)
_ZN41_INTERNAL_e179dc90_4_k_cu_80bef80e_1575224cuda3std6ranges3__45__cpo4dataE:
	.zero		1
	.type		_ZN41_INTERNAL_e179dc90_4_k_cu_80bef80e_1575226thrust24THRUST_300001_SM_1000_NS12placeholders2_1E,@object
	.size		_ZN41_INTERNAL_e179dc90_4_k_cu_80bef80e_1575226thrust24THRUST_300001_SM_1000_NS12placeholders2_1E,(_ZN41_INTERNAL_e179dc90_4_k_cu_80bef80e_1575224cuda3std3__45__cpo5beginE - _ZN41_INTERNAL_e179dc90_4_k_cu_80bef80e_1575226thrust24THRUST_300001_SM_1000_NS12placeholders2_1E)
_ZN41_INTERNAL_e179dc90_4_k_cu_80bef80e_1575226thrust24THRUST_300001_SM_1000_NS12placeholders2_1E:
	.zero		1
	.type		_ZN41_INTERNAL_e179dc90_4_k_cu_80bef80e_1575224cuda3std3__45__cpo5beginE,@object
	.size		_ZN41_INTERNAL_e179dc90_4_k_cu_80bef80e_1575224cuda3std3__45__cpo5beginE,(_ZN41_INTERNAL_e179dc90_4_k_cu_80bef80e_1575224cuda3std6ranges3__45__cpo5beginE - _ZN41_INTERNAL_e179dc90_4_k_cu_80bef80e_1575224cuda3std3__45__cpo5beginE)
_ZN41_INTERNAL_e179dc90_4_k_cu_80bef80e_1575224cuda3std3__45__cpo5beginE:
	.zero		1
	.type		_ZN41_INTERNAL_e179dc90_4_k_cu_80bef80e_1575224cuda3std6ranges3__45__cpo5beginE,@object
	.size		_ZN41_INTERNAL_e179dc90_4_k_cu_80bef80e_1575224cuda3std6ranges3__45__cpo5beginE,(_ZN41_INTERNAL_e179dc90_4_k_cu_80bef80e_1575226thrust24THRUST_300001_SM_1000_NS12placeholders2_5E - _ZN41_INTERNAL_e179dc90_4_k_cu_80bef80e_1575224cuda3std6ranges3__45__cpo5beginE)
_ZN41_INTERNAL_e179dc90_4_k_cu_80bef80e_1575224cuda3std6ranges3__45__cpo5beginE:
	.zero		1
	.type		_ZN41_INTERNAL_e179dc90_4_k_cu_80bef80e_1575226thrust24THRUST_300001_SM_1000_NS12placeholders2_5E,@object
	.size		_ZN41_INTERNAL_e179dc90_4_k_cu_80bef80e_1575226thrust24THRUST_300001_SM_1000_NS12placeholders2_5E,(_ZN41_INTERNAL_e179dc90_4_k_cu_80bef80e_1575224cuda3std3__45__cpo6rbeginE - _ZN41_INTERNAL_e179dc90_4_k_cu_80bef80e_1575226thrust24THRUST_300001_SM_1000_NS12placeholders2_5E)
_ZN41_INTERNAL_e179dc90_4_k_cu_80bef80e_1575226thrust24THRUST_300001_SM_1000_NS12placeholders2_5E:
	.zero		1
	.type		_ZN41_INTERNAL_e179dc90_4_k_cu_80bef80e_1575224cuda3std3__45__cpo6rbeginE,@object
	.size		_ZN41_INTERNAL_e179dc90_4_k_cu_80bef80e_1575224cuda3std3__45__cpo6rbeginE,(_ZN41_INTERNAL_e179dc90_4_k_cu_80bef80e_1575224cuda3std6ranges3__45__cpo7advanceE - _ZN41_INTERNAL_e179dc90_4_k_cu_80bef80e_1575224cuda3std3__45__cpo6rbeginE)
_ZN41_INTERNAL_e179dc90_4_k_cu_80bef80e_1575224cuda3std3__45__cpo6rbeginE:
	.zero		1
	.type		_ZN41_INTERNAL_e179dc90_4_k_cu_80bef80e_1575224cuda3std6ranges3__45__cpo7advanceE,@object
	.size		_ZN41_INTERNAL_e179dc90_4_k_cu_80bef80e_1575224cuda3std6ranges3__45__cpo7advanceE,(_ZN41_INTERNAL_e179dc90_4_k_cu_80bef80e_1575224cuda3std3__47nulloptE - _ZN41_INTERNAL_e179dc90_4_k_cu_80bef80e_1575224cuda3std6ranges3__45__cpo7advanceE)
_ZN41_INTERNAL_e179dc90_4_k_cu_80bef80e_1575224cuda3std6ranges3__45__cpo7advanceE:
	.zero		1
	.type		_ZN41_INTERNAL_e179dc90_4_k_cu_80bef80e_1575224cuda3std3__47nulloptE,@object
	.size		_ZN41_INTERNAL_e179dc90_4_k_cu_80bef80e_1575224cuda3std3__47nulloptE,(_ZN41_INTERNAL_e179dc90_4_k_cu_80bef80e_1575224cuda3std6ranges3__45__cpo8distanceE - _ZN41_INTERNAL_e179dc90_4_k_cu_80bef80e_1575224cuda3std3__47nulloptE)
_ZN41_INTERNAL_e179dc90_4_k_cu_80bef80e_1575224cuda3std3__47nulloptE:
	.zero		1
	.type		_ZN41_INTERNAL_e179dc90_4_k_cu_80bef80e_1575224cuda3std6ranges3__45__cpo8distanceE,@object
	.size		_ZN41_INTERNAL_e179dc90_4_k_cu_80bef80e_1575224cuda3std6ranges3__45__cpo8distanceE,(_ZN41_INTERNAL_e179dc90_4_k_cu_80bef80e_1575226thrust24THRUST_300001_SM_1000_NS12placeholders3_10E - _ZN41_INTERNAL_e179dc90_4_k_cu_80bef80e_1575224cuda3std6ranges3__45__cpo8distanceE)
_ZN41_INTERNAL_e179dc90_4_k_cu_80bef80e_1575224cuda3std6ranges3__45__cpo8distanceE:
	.zero		1
	.type		_ZN41_INTERNAL_e179dc90_4_k_cu_80bef80e_1575226thrust24THRUST_300001_SM_1000_NS12placeholders3_10E,@object
	.size		_ZN41_INTERNAL_e179dc90_4_k_cu_80bef80e_1575226thrust24THRUST_300001_SM_1000_NS12placeholders3_10E,(_ZN41_INTERNAL_e179dc90_4_k_cu_80bef80e_1575224cuda3std3__419piecewise_constructE - _ZN41_INTERNAL_e179dc90_4_k_cu_80bef80e_1575226thrust24THRUST_300001_SM_1000_NS12placeholders3_10E)
_ZN41_INTERNAL_e179dc90_4_k_cu_80bef80e_1575226thrust24THRUST_300001_SM_1000_NS12placeholders3_10E:
	.zero		1
	.type		_ZN41_INTERNAL_e179dc90_4_k_cu_80bef80e_1575224cuda3std3__419piecewise_constructE,@object
	.size		_ZN41_INTERNAL_e179dc90_4_k_cu_80bef80e_1575224cuda3std3__419piecewise_constructE,(_ZN41_INTERNAL_e179dc90_4_k_cu_80bef80e_1575224cuda3std6ranges3__45__cpo5cdataE - _ZN41_INTERNAL_e179dc90_4_k_cu_80bef80e_1575224cuda3std3__419piecewise_constructE)
_ZN41_INTERNAL_e179dc90_4_k_cu_80bef80e_1575224cuda3std3__419piecewise_constructE:
	.zero		1
	.type		_ZN41_INTERNAL_e179dc90_4_k_cu_80bef80e_1575224cuda3std6ranges3__45__cpo5cdataE,@object
	.size		_ZN41_INTERNAL_e179dc90_4_k_cu_80bef80e_1575224cuda3std6ranges3__45__cpo5cdataE,(_ZN41_INTERNAL_e179dc90_4_k_cu_80bef80e_1575226thrust24THRUST_300001_SM_1000_NS12placeholders2_2E - _ZN41_INTERNAL_e179dc90_4_k_cu_80bef80e_1575224cuda3std6ranges3__45__cpo5cdataE)
_ZN41_INTERNAL_e179dc90_4_k_cu_80bef80e_1575224cuda3std6ranges3__45__cpo5cdataE:
	.zero		1
	.type		_ZN41_INTERNAL_e179dc90_4_k_cu_80bef80e_1575226thrust24THRUST_300001_SM_1000_NS12placeholders2_2E,@object
	.size		_ZN41_INTERNAL_e179dc90_4_k_cu_80bef80e_1575226thrust24THRUST_300001_SM_1000_NS12placeholders2_2E,(_ZN41_INTERNAL_e179dc90_4_k_cu_80bef80e_1575224cuda3std3__45__cpo3endE - _ZN41_INTERNAL_e179dc90_4_k_cu_80bef80e_1575226thrust24THRUST_300001_SM_1000_NS12placeholders2_2E)
_ZN41_INTERNAL_e179dc90_4_k_cu_80bef80e_1575226thrust24THRUST_300001_SM_1000_NS12placeholders2_2E:
	.zero		1
	.type		_ZN41_INTERNAL_e179dc90_4_k_cu_80bef80e_1575224cuda3std3__45__cpo3endE,@object
	.size		_ZN41_INTERNAL_e179dc90_4_k_cu_80bef80e_1575224cuda3std3__45__cpo3endE,(_ZN41_INTERNAL_e179dc90_4_k_cu_80bef80e_1575224cuda3std6ranges3__45__cpo3endE - _ZN41_INTERNAL_e179dc90_4_k_cu_80bef80e_1575224cuda3std3__45__cpo3endE)
_ZN41_INTERNAL_e179dc90_4_k_cu_80bef80e_1575224cuda3std3__45__cpo3endE:
	.zero		1
	.type		_ZN41_INTERNAL_e179dc90_4_k_cu_80bef80e_1575224cuda3std6ranges3__45__cpo3endE,@object
	.size		_ZN41_INTERNAL_e179dc90_4_k_cu_80bef80e_1575224cuda3std6ranges3__45__cpo3endE,(_ZN41_INTERNAL_e179dc90_4_k_cu_80bef80e_1575226thrust24THRUST_300001_SM_1000_NS12placeholders2_6E - _ZN41_INTERNAL_e179dc90_4_k_cu_80bef80e_1575224cuda3std6ranges3__45__cpo3endE)
_ZN41_INTERNAL_e179dc90_4_k_cu_80bef80e_1575224cuda3std6ranges3__45__cpo3endE:
	.zero		1
	.type		_ZN41_INTERNAL_e179dc90_4_k_cu_80bef80e_1575226thrust24THRUST_300001_SM_1000_NS12placeholders2_6E,@object
	.size		_ZN41_INTERNAL_e179dc90_4_k_cu_80bef80e_1575226thrust24THRUST_300001_SM_1000_NS12placeholders2_6E,(_ZN41_INTERNAL_e179dc90_4_k_cu_80bef80e_1575224cuda3std3__45__cpo4rendE - _ZN41_INTERNAL_e179dc90_4_k_cu_80bef80e_1575226thrust24THRUST_300001_SM_1000_NS12placeholders2_6E)
_ZN41_INTERNAL_e179dc90_4_k_cu_80bef80e_1575226thrust24THRUST_300001_SM_1000_NS12placeholders2_6E:
	.zero		1
	.type		_ZN41_INTERNAL_e179dc90_4_k_cu_80bef80e_1575224cuda3std3__45__cpo4rendE,@object
	.size		_ZN41_INTERNAL_e179dc90_4_k_cu_80bef80e_1575224cuda3std3__45__cpo4rendE,(_ZN41_INTERNAL_e179dc90_4_k_cu_80bef80e_1575224cuda3std6ranges3__45__cpo9iter_swapE - _ZN41_INTERNAL_e179dc90_4_k_cu_80bef80e_1575224cuda3std3__45__cpo4rendE)
_ZN41_INTERNAL_e179dc90_4_k_cu_80bef80e_1575224cuda3std3__45__cpo4rendE:
	.zero		1
	.type		_ZN41_INTERNAL_e179dc90_4_k_cu_80bef80e_1575224cuda3std6ranges3__45__cpo9iter_swapE,@object
	.size		_ZN41_INTERNAL_e179dc90_4_k_cu_80bef80e_1575224cuda3std6ranges3__45__cpo9iter_swapE,(_ZN41_INTERNAL_e179dc90_4_k_cu_80bef80e_1575224cuda3std3__48unexpectE - _ZN41_INTERNAL_e179dc90_4_k_cu_80bef80e_1575224cuda3std6ranges3__45__cpo9iter_swapE)
_ZN41_INTERNAL_e179dc90_4_k_cu_80bef80e_1575224cuda3std6ranges3__45__cpo9iter_swapE:
	.zero		1
	.type		_ZN41_INTERNAL_e179dc90_4_k_cu_80bef80e_1575224cuda3std3__48unexpectE,@object
	.size		_ZN41_INTERNAL_e179dc90_4_k_cu_80bef80e_1575224cuda3std3__48unexpectE,(_ZN41_INTERNAL_e179dc90_4_k_cu_80bef80e_1575226thrust24THRUST_300001_SM_1000_NS8cuda_cub3parE - _ZN41_INTERNAL_e179dc90_4_k_cu_80bef80e_1575224cuda3std3__48unexpectE)
_ZN41_INTERNAL_e179dc90_4_k_cu_80bef80e_1575224cuda3std3__48unexpectE:
	.zero		1
	.type		_ZN41_INTERNAL_e179dc90_4_k_cu_80bef80e_1575226thrust24THRUST_300001_SM_1000_NS8cuda_cub3parE,@object
	.size		_ZN41_INTERNAL_e179dc90_4_k_cu_80bef80e_1575226thrust24THRUST_300001_SM_1000_NS8cuda_cub3parE,(_ZN41_INTERNAL_e179dc90_4_k_cu_80bef80e_1575226thrust24THRUST_300001_SM_1000_NS12placeholders2_4E - _ZN41_INTERNAL_e179dc90_4_k_cu_80bef80e_1575226thrust24THRUST_300001_SM_1000_NS8cuda_cub3parE)
_ZN41_INTERNAL_e179dc90_4_k_cu_80bef80e_1575226thrust24THRUST_300001_SM_1000_NS8cuda_cub3parE:
	.zero		1
	.type		_ZN41_INTERNAL_e179dc90_4_k_cu_80bef80e_1575226thrust24THRUST_300001_SM_1000_NS12placeholders2_4E,@object
	.size		_ZN41_INTERNAL_e179dc90_4_k_cu_80bef80e_1575226thrust24THRUST_300001_SM_1000_NS12placeholders2_4E,(_ZN41_INTERNAL_e179dc90_4_k_cu_80bef80e_1575224cuda3std3__45__cpo4cendE - _ZN41_INTERNAL_e179dc90_4_k_cu_80bef80e_1575226thrust24THRUST_300001_SM_1000_NS12placeholders2_4E)
_ZN41_INTERNAL_e179dc90_4_k_cu_80bef80e_1575226thrust24THRUST_300001_SM_1000_NS12placeholders2_4E:
	.zero		1
	.type		_ZN41_INTERNAL_e179dc90_4_k_cu_80bef80e_1575224cuda3std3__45__cpo4cendE,@object
	.size		_ZN41_INTERNAL_e179dc90_4_k_cu_80bef80e_1575224cuda3std3__45__cpo4cendE,(_ZN41_INTERNAL_e179dc90_4_k_cu_80bef80e_1575224cuda3std6ranges3__45__cpo4cendE - _ZN41_INTERNAL_e179dc90_4_k_cu_80bef80e_1575224cuda3std3__45__cpo4cendE)
_ZN41_INTERNAL_e179dc90_4_k_cu_80bef80e_1575224cuda3std3__45__cpo4cendE:
	.zero		1
	.type		_ZN41_INTERNAL_e179dc90_4_k_cu_80bef80e_1575224cuda3std6ranges3__45__cpo4cendE,@object
	.size		_ZN41_INTERNAL_e179dc90_4_k_cu_80bef80e_1575224cuda3std6ranges3__45__cpo4cendE,(_ZN41_INTERNAL_e179dc90_4_k_cu_80bef80e_1575224cuda3std3__420unreachable_sentinelE - _ZN41_INTERNAL_e179dc90_4_k_cu_80bef80e_1575224cuda3std6ranges3__45__cpo4cendE)
_ZN41_INTERNAL_e179dc90_4_k_cu_80bef80e_1575224cuda3std6ranges3__45__cpo4cendE:
	.zero		1
	.type		_ZN41_INTERNAL_e179dc90_4_k_cu_80bef80e_1575224cuda3std3__420unreachable_sentinelE,@object
	.size		_ZN41_INTERNAL_e179dc90_4_k_cu_80bef80e_1575224cuda3std3__420unreachable_sentinelE,(_ZN41_INTERNAL_e179dc90_4_k_cu_80bef80e_1575224cuda3std6ranges3__45__cpo5ssizeE - _ZN41_INTERNAL_e179dc90_4_k_cu_80bef80e_1575224cuda3std3__420unreachable_sentinelE)
_ZN41_INTERNAL_e179dc90_4_k_cu_80bef80e_1575224cuda3std3__420unreachable_sentinelE:
	.zero		1
	.type		_ZN41_INTERNAL_e179dc90_4_k_cu_80bef80e_1575224cuda3std6ranges3__45__cpo5ssizeE,@object
	.size		_ZN41_INTERNAL_e179dc90_4_k_cu_80bef80e_1575224cuda3std6ranges3__45__cpo5ssizeE,(_ZN41_INTERNAL_e179dc90_4_k_cu_80bef80e_1575226thrust24THRUST_300001_SM_1000_NS12placeholders2_8E - _ZN41_INTERNAL_e179dc90_4_k_cu_80bef80e_1575224cuda3std6ranges3__45__cpo5ssizeE)
_ZN41_INTERNAL_e179dc90_4_k_cu_80bef80e_1575224cuda3std6ranges3__45__cpo5ssizeE:
	.zero		1
	.type		_ZN41_INTERNAL_e179dc90_4_k_cu_80bef80e_1575226thrust24THRUST_300001_SM_1000_NS12placeholders2_8E,@object
	.size		_ZN41_INTERNAL_e179dc90_4_k_cu_80bef80e_1575226thrust24THRUST_300001_SM_1000_NS12placeholders2_8E,(_ZN41_INTERNAL_e179dc90_4_k_cu_80bef80e_1575224cuda3std3__45__cpo5crendE - _ZN41_INTERNAL_e179dc90_4_k_cu_80bef80e_1575226thrust24THRUST_300001_SM_1000_NS12placeholders2_8E)
_ZN41_INTERNAL_e179dc90_4_k_cu_80bef80e_1575226thrust24THRUST_300001_SM_1000_NS12placeholders2_8E:
	.zero		1
	.type		_ZN41_INTERNAL_e179dc90_4_k_cu_80bef80e_1575224cuda3std3__45__cpo5crendE,@object
	.size		_ZN41_INTERNAL_e179dc90_4_k_cu_80bef80e_1575224cuda3std3__45__cpo5crendE,(_ZN41_INTERNAL_e179dc90_4_k_cu_80bef80e_1575224cuda3std6ranges3__45__cpo4prevE - _ZN41_INTERNAL_e179dc90_4_k_cu_80bef80e_1575224cuda3std3__45__cpo5crendE)
_ZN41_INTERNAL_e179dc90_4_k_cu_80bef80e_1575224cuda3std3__45__cpo5crendE:
	.zero		1
	.type		_ZN41_INTERNAL_e179dc90_4_k_cu_80bef80e_1575224cuda3std6ranges3__45__cpo4prevE,@object
	.size		_ZN41_INTERNAL_e179dc90_4_k_cu_80bef80e_1575224cuda3std6ranges3__45__cpo4prevE,(_ZN41_INTERNAL_e179dc90_4_k_cu_80bef80e_1575224cuda3std6ranges3__45__cpo9iter_moveE - _ZN41_INTERNAL_e179dc90_4_k_cu_80bef80e_1575224cuda3std6ranges3__45__cpo4prevE)
_ZN41_INTERNAL_e179dc90_4_k_cu_80bef80e_1575224cuda3std6ranges3__45__cpo4prevE:
	.zero		1
	.type		_ZN41_INTERNAL_e179dc90_4_k_cu_80bef80e_1575224cuda3std6ranges3__45__cpo9iter_moveE,@object
	.size		_ZN41_INTERNAL_e179dc90_4_k_cu_80bef80e_1575224cuda3std6ranges3__45__cpo9iter_moveE,(_ZN41_INTERNAL_e179dc90_4_k_cu_80bef80e_1575226thrust24THRUST_300001_SM_1000_NS6system6detail10sequential3seqE - _ZN41_INTERNAL_e179dc90_4_k_cu_80bef80e_1575224cuda3std6ranges3__45__cpo9iter_moveE)
_ZN41_INTERNAL_e179dc90_4_k_cu_80bef80e_1575224cuda3std6ranges3__45__cpo9iter_moveE:
	.zero		1
	.type		_ZN41_INTERNAL_e179dc90_4_k_cu_80bef80e_1575226thrust24THRUST_300001_SM_1000_NS6system6detail10sequential3seqE,@object
	.size		_ZN41_INTERNAL_e179dc90_4_k_cu_80bef80e_1575226thrust24THRUST_300001_SM_1000_NS6system6detail10sequential3seqE,(.L_31 - _ZN41_INTERNAL_e179dc90_4_k_cu_80bef80e_1575226thrust24THRUST_300001_SM_1000_NS6system6detail10sequential3seqE)
_ZN41_INTERNAL_e179dc90_4_k_cu_80bef80e_1575226thrust24THRUST_300001_SM_1000_NS6system6detail10sequential3seqE:
	.zero		1
.L_31:


//--------------------- .nv.constant0._ZN3cub18CUB_300001_SM_10006detail11EmptyKernelIvEEvv --------------------------
	.section	.nv.constant0._ZN3cub18CUB_300001_SM_10006detail11EmptyKernelIvEEvv,"a",@progbits
	.sectionflags	@""
	.align	4
.nv.constant0._ZN3cub18CUB_300001_SM_10006detail11EmptyKernelIvEEvv:
	.zero		896


//--------------------- SYMBOLS --------------------------

	.type		.nv.reservedSmem.offset0,@object
	.size		.nv.reservedSmem.offset0,0x4
